//
// Generated by NVIDIA NVVM Compiler
//
// Compiler Build ID: CL-36424714
// Cuda compilation tools, release 13.0, V13.0.88
// Based on NVVM 20.0.0
//

.version 9.0
.target sm_100
.address_size 64

	// .globl	_Z6vecAddPiS_S_

.visible .entry _Z6vecAddPiS_S_(
	.param .u64 .ptr .align 1 _Z6vecAddPiS_S__param_0,
	.param .u64 .ptr .align 1 _Z6vecAddPiS_S__param_1,
	.param .u64 .ptr .align 1 _Z6vecAddPiS_S__param_2
)
{
	.reg .b32 	%r<21>;
	.reg .b64 	%rd<11>;

	ld.param.u64 	%rd1, [_Z6vecAddPiS_S__param_0];
	ld.param.u64 	%rd2, [_Z6vecAddPiS_S__param_1];
	ld.param.u64 	%rd3, [_Z6vecAddPiS_S__param_2];
	cvta.to.global.u64 	%rd4, %rd3;
	cvta.to.global.u64 	%rd5, %rd2;
	cvta.to.global.u64 	%rd6, %rd1;
	mov.u32 	%r1, %ctaid.z;
	mov.u32 	%r2, %nctaid.y;
	mov.u32 	%r3, %nctaid.x;
	mov.u32 	%r4, %ntid.x;
	mov.u32 	%r5, %ntid.y;
	mul.lo.s32 	%r6, %r4, %r5;
	mov.u32 	%r7, %ntid.z;
	mov.u32 	%r8, %ctaid.y;
	mov.u32 	%r9, %ctaid.x;
	mov.u32 	%r10, %tid.z;
	mov.u32 	%r11, %tid.y;
	mov.u32 	%r12, %tid.x;
	mad.lo.s32 	%r13, %r1, %r2, %r8;
	mad.lo.s32 	%r14, %r13, %r3, %r9;
	mad.lo.s32 	%r15, %r14, %r7, %r10;
	mad.lo.s32 	%r16, %r4, %r11, %r12;
	mad.lo.s32 	%r17, %r6, %r15, %r16;
	mul.wide.s32 	%rd7, %r17, 4;
	add.s64 	%rd8, %rd6, %rd7;
	ld.global.u32 	%r18, [%rd8];
	add.s64 	%rd9, %rd5, %rd7;
	ld.global.u32 	%r19, [%rd9];
	add.s32 	%r20, %r19, %r18;
	add.s64 	%rd10, %rd4, %rd7;
	st.global.u32 	[%rd10], %r20;
	ret;

}


// ===== COMPILED SASS (sm_100) =====

	.target	sm_100

	.elftype	@"ET_EXEC"


//--------------------- .note.nv.tkinfo           --------------------------
	.section	.note.nv.tkinfo,"",@"SHT_NOTE"
	.sectionflags	@"SHF_NOTE_NV_TKINFO"
	.tkinfo
        /*0018*/ 	.word	0x00000002
        /*0030*/ 	.string	""
        /*0030*/ 	.string	"ptxas"
        /*0030*/ 	.string	"Cuda compilation tools, release 13.0, V13.0.88"
        /*0030*/ 	.string	"Build cuda_13.0.r13.0/compiler.36424714_0"
        /*0030*/ 	.string	"-arch sm_100 -m 64 "



//--------------------- .note.nv.cuinfo           --------------------------
	.section	.note.nv.cuinfo,"",@"SHT_NOTE"
	.sectionflags	@"SHF_NOTE_NV_CUINFO"
        /*0018*/ 	.short	0x0002
        /*001a*/ 	.short	0x0064
        /*001c*/ 	.short	0x0082
	.zero		2


//--------------------- .nv.info                  --------------------------
	.section	.nv.info,"",@"SHT_CUDA_INFO"
	.align	4


	//----- nvinfo : EIATTR_REGCOUNT
	.align		4
        /*0000*/ 	.byte	0x04, 0x2f
        /*0002*/ 	.short	(.L_1 - .L_0)
	.align		4
.L_0:
        /*0004*/ 	.word	index@(_Z6vecAddPiS_S_)
        /*0008*/ 	.word	0x0000000c


	//----- nvinfo : EIATTR_FRAME_SIZE
	.align		4
.L_1:
        /*000c*/ 	.byte	0x04, 0x11
        /*000e*/ 	.short	(.L_3 - .L_2)
	.align		4
.L_2:
        /*0010*/ 	.word	index@(_Z6vecAddPiS_S_)
        /*0014*/ 	.word	0x00000000


	//----- nvinfo : EIATTR_MIN_STACK_SIZE
	.align		4
.L_3:
        /*0018*/ 	.byte	0x04, 0x12
        /*001a*/ 	.short	(.L_5 - .L_4)
	.align		4
.L_4:
        /*001c*/ 	.word	index@(_Z6vecAddPiS_S_)
        /*0020*/ 	.word	0x00000000
.L_5:


//--------------------- .nv.compat                --------------------------
	.section	.nv.compat,"",@"SHT_CUDA_COMPAT_INFO"
	.align	4
        /*0000*/ 	.byte	0x02, 0x09, 0x00, 0x00, 0x02, 0x02, 0x01, 0x00, 0x02, 0x05, 0x05, 0x00, 0x03, 0x07, 0x01, 0x01
        /*0010*/ 	.byte	0x02, 0x03, 0x00, 0x00, 0x02, 0x06, 0x01, 0x00, 0x04, 0x0b, 0x08, 0x00, 0x09, 0x00, 0x00, 0x00
        /*0020*/ 	.byte	0x00, 0x00, 0x00, 0x00


//--------------------- .nv.info._Z6vecAddPiS_S_  --------------------------
	.section	.nv.info._Z6vecAddPiS_S_,"",@"SHT_CUDA_INFO"
	.sectionflags	@""
	.align	4


	//----- nvinfo : EIATTR_CUDA_API_VERSION
	.align		4
        /*0000*/ 	.byte	0x04, 0x37
        /*0002*/ 	.short	(.L_7 - .L_6)
.L_6:
        /*0004*/ 	.word	0x00000082


	//----- nvinfo : EIATTR_KPARAM_INFO
	.align		4
.L_7:
        /*0008*/ 	.byte	0x04, 0x17
        /*000a*/ 	.short	(.L_9 - .L_8)
.L_8:
        /*000c*/ 	.word	0x00000000
        /*0010*/ 	.short	0x0002
        /*0012*/ 	.short	0x0010
        /*0014*/ 	.byte	0x00, 0xf5, 0x21, 0x00


	//----- nvinfo : EIATTR_KPARAM_INFO
	.align		4
.L_9:
        /*0018*/ 	.byte	0x04, 0x17
        /*001a*/ 	.short	(.L_11 - .L_10)
.L_10:
        /*001c*/ 	.word	0x00000000
        /*0020*/ 	.short	0x0001
        /*0022*/ 	.short	0x0008
        /*0024*/ 	.byte	0x00, 0xf5, 0x21, 0x00


	//----- nvinfo : EIATTR_KPARAM_INFO
	.align		4
.L_11:
        /*0028*/ 	.byte	0x04, 0x17
        /*002a*/ 	.short	(.L_13 - .L_12)
.L_12:
        /*002c*/ 	.word	0x00000000
        /*0030*/ 	.short	0x0000
        /*0032*/ 	.short	0x0000
        /*0034*/ 	.byte	0x00, 0xf5, 0x21, 0x00


	//----- nvinfo : EIATTR_SPARSE_MMA_MASK
	.align		4
.L_13:
        /*0038*/ 	.byte	0x03, 0x50
        /*003a*/ 	.short	0x0000


	//----- nvinfo : EIATTR_MAXREG_COUNT
	.align		4
        /*003c*/ 	.byte	0x03, 0x1b
        /*003e*/ 	.short	0x00ff


	//----- nvinfo : EIATTR_MERCURY_ISA_VERSION
	.align		4
        /*0040*/ 	.byte	0x03, 0x5f
        /*0042*/ 	.short	0x0101


	//----- nvinfo : EIATTR_VRC_CTA_INIT_COUNT
	.align		4
        /*0044*/ 	.byte	0x02, 0x4a
	.zero		1
	.zero		1


	//----- nvinfo : EIATTR_EXIT_INSTR_OFFSETS
	.align		4
        /*0048*/ 	.byte	0x04, 0x1c
        /*004a*/ 	.short	(.L_15 - .L_14)


	//   ....[0]....
.L_14:
        /*004c*/ 	.word	0x000001d0


	//----- nvinfo : EIATTR_CBANK_PARAM_SIZE
	.align		4
.L_15:
        /*0050*/ 	.byte	0x03, 0x19
        /*0052*/ 	.short	0x0018


	//----- nvinfo : EIATTR_PARAM_CBANK
	.align		4
        /*0054*/ 	.byte	0x04, 0x0a
        /*0056*/ 	.short	(.L_17 - .L_16)
	.align		4
.L_16:
        /*0058*/ 	.word	index@(.nv.constant0._Z6vecAddPiS_S_)
        /*005c*/ 	.short	0x0380
        /*005e*/ 	.short	0x0018


	//----- nvinfo : EIATTR_SW_WAR
	.align		4
.L_17:
        /*0060*/ 	.byte	0x04, 0x36
        /*0062*/ 	.short	(.L_19 - .L_18)
.L_18:
        /*0064*/ 	.word	0x00000008
.L_19:


//--------------------- .nv.callgraph             --------------------------
	.section	.nv.callgraph,"",@"SHT_CUDA_CALLGRAPH"
	.align	4
	.sectionentsize	8
	.align		4
        /*0000*/ 	.word	0x00000000
	.align		4
        /*0004*/ 	.word	0xffffffff
	.align		4
        /*0008*/ 	.word	0x00000000
	.align		4
        /*000c*/ 	.word	0xfffffffe
	.align		4
        /*0010*/ 	.word	0x00000000
	.align		4
        /*0014*/ 	.word	0xfffffffd
	.align		4
        /*0018*/ 	.word	0x00000000
	.align		4
        /*001c*/ 	.word	0xfffffffc


//--------------------- .text._Z6vecAddPiS_S_     --------------------------
	.section	.text._Z6vecAddPiS_S_,"ax",@progbits
	.align	128
        .global         _Z6vecAddPiS_S_
        .type           _Z6vecAddPiS_S_,@function
        .size           _Z6vecAddPiS_S_,(.L_x_1 - _Z6vecAddPiS_S_)
        .other          _Z6vecAddPiS_S_,@"STO_CUDA_ENTRY STV_DEFAULT"
_Z6vecAddPiS_S_:
.text._Z6vecAddPiS_S_:
[----:B------:R-:W-:Y:S08]  /*0000*/  LDC R1, c[0x0][0x37c] ;  /* 0x0000df00ff017b82 */ /* 0x000ff00000000800 */
[----:B------:R-:W-:Y:S01]  /*0010*/  S2UR UR4, SR_CTAID.Z ;  /* 0x00000000000479c3 */ /* 0x000fe20000002700 */
[----:B------:R-:W0:Y:S01]  /*0020*/  S2R R7, SR_TID.Y ;  /* 0x0000000000077919 */ /* 0x000e220000002200 */
[----:B------:R-:W1:Y:S01]  /*0030*/  LDCU UR5, c[0x0][0x374] ;  /* 0x00006e80ff0577ac */ /* 0x000e620008000800 */
[----:B------:R-:W0:Y:S01]  /*0040*/  S2R R6, SR_TID.X ;  /* 0x0000000000067919 */ /* 0x000e220000002100 */
[----:B------:R-:W2:Y:S04]  /*0050*/  LDCU UR6, c[0x0][0x370] ;  /* 0x00006e00ff0677ac */ /* 0x000ea80008000800 */
[----:B------:R-:W1:Y:S01]  /*0060*/  S2UR UR8, SR_CTAID.Y ;  /* 0x00000000000879c3 */ /* 0x000e620000002600 */
[----:B------:R-:W3:Y:S01]  /*0070*/  S2R R9, SR_TID.Z ;  /* 0x0000000000097919 */ /* 0x000ee20000002300 */
[----:B------:R-:W0:Y:S01]  /*0080*/  LDCU UR10, c[0x0][0x360] ;  /* 0x00006c00ff0a77ac */ /* 0x000e220008000800 */
[----:B------:R-:W4:Y:S05]  /*0090*/  LDCU UR7, c[0x0][0x364] ;  /* 0x00006c80ff0777ac */ /* 0x000f2a0008000800 */
[----:B------:R-:W2:Y:S08]  /*00a0*/  S2UR UR9, SR_CTAID.X ;  /* 0x00000000000979c3 */ /* 0x000eb00000002500 */
[----:B------:R-:W3:Y:S08]  /*00b0*/  LDC R0, c[0x0][0x368] ;  /* 0x0000da00ff007b82 */ /* 0x000ef00000000800 */
[----:B------:R-:W5:Y:S01]  /*00c0*/  LDC.64 R2, c[0x0][0x380] ;  /* 0x0000e000ff027b82 */ /* 0x000f620000000a00 */
[----:B-1----:R-:W-:Y:S01]  /*00d0*/  UIMAD UR4, UR4, UR5, UR8 ;  /* 0x00000005040472a4 */ /* 0x002fe2000f8e0208 */
[----:B0-----:R-:W-:-:S06]  /*00e0*/  IMAD R7, R7, UR10, R6 ;  /* 0x0000000a07077c24 */ /* 0x001fcc000f8e0206 */
[----:B------:R-:W0:Y:S01]  /*00f0*/  LDC.64 R4, c[0x0][0x388] ;  /* 0x0000e200ff047b82 */ /* 0x000e220000000a00 */
[----:B--2---:R-:W-:Y:S01]  /*0100*/  UIMAD UR5, UR4, UR6, UR9 ;  /* 0x00000006040572a4 */ /* 0x004fe2000f8e0209 */
[----:B------:R-:W1:Y:S01]  /*0110*/  LDCU.64 UR8, c[0x0][0x358] ;  /* 0x00006b00ff0877ac */ /* 0x000e620008000a00 */
[----:B----4-:R-:W-:-:S04]  /*0120*/  UIMAD UR4, UR10, UR7, URZ ;  /* 0x000000070a0472a4 */ /* 0x010fc8000f8e02ff */
[----:B---3--:R-:W-:-:S04]  /*0130*/  IMAD R0, R0, UR5, R9 ;  /* 0x0000000500007c24 */ /* 0x008fc8000f8e0209 */
[----:B------:R-:W-:Y:S02]  /*0140*/  IMAD R9, R0, UR4, R7 ;  /* 0x0000000400097c24 */ /* 0x000fe4000f8e0207 */
[----:B------:R-:W2:Y:S02]  /*0150*/  LDC.64 R6, c[0x0][0x390] ;  /* 0x0000e400ff067b82 */ /* 0x000ea40000000a00 */
[----:B-----5:R-:W-:-:S06]  /*0160*/  IMAD.WIDE R2, R9, 0x4, R2 ;  /* 0x0000000409027825 */ /* 0x020fcc00078e0202 */
[----:B-1----:R-:W3:Y:S01]  /*0170*/  LDG.E R2, desc[UR8][R2.64] ;  /* 0x0000000802027981 */ /* 0x002ee2000c1e1900 */
[----:B0-----:R-:W-:-:S06]  /*0180*/  IMAD.WIDE R4, R9, 0x4, R4 ;  /* 0x0000000409047825 */ /* 0x001fcc00078e0204 */
[----:B------:R-:W3:Y:S01]  /*0190*/  LDG.E R5, desc[UR8][R4.64] ;  /* 0x0000000804057981 */ /* 0x000ee2000c1e1900 */
[----:B--2---:R-:W-:Y:S01]  /*01a0*/  IMAD.WIDE R6, R9, 0x4, R6 ;  /* 0x0000000409067825 */ /* 0x004fe200078e0206 */
[----:B---3--:R-:W-:-:S05]  /*01b0*/  IADD3 R9, PT, PT, R2, R5, RZ ;  /* 0x0000000502097210 */ /* 0x008fca0007ffe0ff */
[----:B------:R-:W-:Y:S01]  /*01c0*/  STG.E desc[UR8][R6.64], R9 ;  /* 0x0000000906007986 */ /* 0x000fe2000c101908 */
[----:B------:R-:W-:Y:S05]  /*01d0*/  EXIT ;  /* 0x000000000000794d */ /* 0x000fea0003800000 */
.L_x_0:
[----:B------:R-:W-:-:S00]  /*01e0*/  BRA `(.L_x_0) ;  /* 0xfffffffc00fc7947 */ /* 0x000fc0000383ffff */
[----:B------:R-:W-:-:S00]  /*01f0*/  NOP ;  /* 0x0000000000007918 */ /* 0x000fc00000000000 */
        /* <DEDUP_REMOVED lines=8> */
.L_x_1:


//--------------------- .nv.shared.reserved.0     --------------------------
	.section	.nv.shared.reserved.0,"aw",@nobits
	.weak		__nv_reservedSMEM_offset_0_alias
	.size		__nv_reservedSMEM_offset_0_alias, 0, 64
	.other		__nv_reservedSMEM_offset_0_alias,@"STO_CUDA_RESERVED_SHARED STV_DEFAULT"
__nv_reservedSMEM_offset_0_alias:
	.zero		0
	.zero		64


//--------------------- .nv.constant0._Z6vecAddPiS_S_ --------------------------
	.section	.nv.constant0._Z6vecAddPiS_S_,"a",@progbits
	.sectionflags	@""
	.align	4
.nv.constant0._Z6vecAddPiS_S_:
	.zero		920


//--------------------- SYMBOLS --------------------------

	.type		.nv.reservedSmem.offset0,@object
	.size		.nv.reservedSmem.offset0,0x4
